	.headerflags	@"EF_CUDA_TEXMODE_UNIFIED EF_CUDA_64BIT_ADDRESS EF_CUDA_ACCELERATORS EF_CUDA_SM90 EF_CUDA_VIRTUAL_SM(EF_CUDA_SM90)"
	.elftype	@"ET_EXEC"


//--------------------- .nv.info                  --------------------------
	.section	.nv.info,"",@"SHT_CUDA_INFO"
	.align	4


	//----- nvinfo : EIATTR_REGCOUNT
	.align		4
        /*0000*/ 	.byte	0x04, 0x2f
        /*0002*/ 	.short	(.L_1 - .L_0)
	.align		4
.L_0:
        /*0004*/ 	.word	index@(triton_poi_fused_clone_view_10)
        /*0008*/ 	.word	0x00000011


	//----- nvinfo : EIATTR_MIN_STACK_SIZE
	.align		4
.L_1:
        /*000c*/ 	.byte	0x04, 0x12
        /*000e*/ 	.short	(.L_3 - .L_2)
	.align		4
.L_2:
        /*0010*/ 	.word	index@(triton_poi_fused_clone_view_10)
        /*0014*/ 	.word	0x00000000


	//----- nvinfo : EIATTR_FRAME_SIZE
	.align		4
.L_3:
        /*0018*/ 	.byte	0x04, 0x11
        /*001a*/ 	.short	(.L_5 - .L_4)
	.align		4
.L_4:
        /*001c*/ 	.word	index@(triton_poi_fused_clone_view_10)
        /*0020*/ 	.word	0x00000000


	//----- nvinfo : EIATTR_MIN_STACK_SIZE
	.align		4
.L_5:
        /*0024*/ 	.byte	0x04, 0x12
        /*0026*/ 	.short	(.L_7 - .L_6)
	.align		4
.L_6:
        /*0028*/ 	.word	index@(triton_poi_fused_clone_view_10)
        /*002c*/ 	.word	0x00000000
.L_7:


//--------------------- .nv.info.triton_poi_fused_clone_view_10 --------------------------
	.section	.nv.info.triton_poi_fused_clone_view_10,"",@"SHT_CUDA_INFO"
	.sectionflags	@""
	.align	4


	//----- nvinfo : EIATTR_CUDA_API_VERSION
	.align		4
        /*0000*/ 	.byte	0x04, 0x37
        /*0002*/ 	.short	(.L_9 - .L_8)
.L_8:
        /*0004*/ 	.word	0x0000007c


	//----- nvinfo : EIATTR_KPARAM_INFO
	.align		4
.L_9:
        /*0008*/ 	.byte	0x04, 0x17
        /*000a*/ 	.short	(.L_11 - .L_10)
.L_10:
        /*000c*/ 	.word	0x00000000
        /*0010*/ 	.short	0x0004
        /*0012*/ 	.short	0x001c
        /*0014*/ 	.byte	0x00, 0xf0, 0x11, 0x00


	//----- nvinfo : EIATTR_KPARAM_INFO
	.align		4
.L_11:
        /*0018*/ 	.byte	0x04, 0x17
        /*001a*/ 	.short	(.L_13 - .L_12)
.L_12:
        /*001c*/ 	.word	0x00000000
        /*0020*/ 	.short	0x0003
        /*0022*/ 	.short	0x0018
        /*0024*/ 	.byte	0x00, 0xf0, 0x11, 0x00


	//----- nvinfo : EIATTR_KPARAM_INFO
	.align		4
.L_13:
        /*0028*/ 	.byte	0x04, 0x17
        /*002a*/ 	.short	(.L_15 - .L_14)
.L_14:
        /*002c*/ 	.word	0x00000000
        /*0030*/ 	.short	0x0002
        /*0032*/ 	.short	0x0010
        /*0034*/ 	.byte	0x00, 0xf4, 0x21, 0x00


	//----- nvinfo : EIATTR_KPARAM_INFO
	.align		4
.L_15:
        /*0038*/ 	.byte	0x04, 0x17
        /*003a*/ 	.short	(.L_17 - .L_16)
.L_16:
        /*003c*/ 	.word	0x00000000
        /*0040*/ 	.short	0x0001
        /*0042*/ 	.short	0x0008
        /*0044*/ 	.byte	0x00, 0xf4, 0x21, 0x00


	//----- nvinfo : EIATTR_KPARAM_INFO
	.align		4
.L_17:
        /*0048*/ 	.byte	0x04, 0x17
        /*004a*/ 	.short	(.L_19 - .L_18)
.L_18:
        /*004c*/ 	.word	0x00000000
        /*0050*/ 	.short	0x0000
        /*0052*/ 	.short	0x0000
        /*0054*/ 	.byte	0x00, 0xf4, 0x21, 0x00


	//----- nvinfo : EIATTR_SPARSE_MMA_MASK
	.align		4
.L_19:
        /*0058*/ 	.byte	0x03, 0x50
        /*005a*/ 	.short	0x0000


	//----- nvinfo : EIATTR_MAXREG_COUNT
	.align		4
        /*005c*/ 	.byte	0x03, 0x1b
        /*005e*/ 	.short	0x00ff


	//----- nvinfo : EIATTR_EXIT_INSTR_OFFSETS
	.align		4
        /*0060*/ 	.byte	0x04, 0x1c
        /*0062*/ 	.short	(.L_21 - .L_20)


	//   ....[0]....
.L_20:
        /*0064*/ 	.word	0x00000380


	//   ....[1]....
        /*0068*/ 	.word	0x000003f0


	//----- nvinfo : EIATTR_REQNTID
	.align		4
.L_21:
        /*006c*/ 	.byte	0x04, 0x10
        /*006e*/ 	.short	(.L_23 - .L_22)
.L_22:
        /*0070*/ 	.word	0x00000080
        /*0074*/ 	.word	0x00000001
        /*0078*/ 	.word	0x00000001


	//----- nvinfo : EIATTR_CBANK_PARAM_SIZE
	.align		4
.L_23:
        /*007c*/ 	.byte	0x03, 0x19
        /*007e*/ 	.short	0x0020


	//----- nvinfo : EIATTR_PARAM_CBANK
	.align		4
        /*0080*/ 	.byte	0x04, 0x0a
        /*0082*/ 	.short	(.L_25 - .L_24)
	.align		4
.L_24:
        /*0084*/ 	.word	index@(.nv.constant0.triton_poi_fused_clone_view_10)
        /*0088*/ 	.short	0x0210
        /*008a*/ 	.short	0x0020


	//----- nvinfo : EIATTR_SW_WAR
	.align		4
.L_25:
        /*008c*/ 	.byte	0x04, 0x36
        /*008e*/ 	.short	(.L_27 - .L_26)
.L_26:
        /*0090*/ 	.word	0x00000008
.L_27:


//--------------------- .nv.callgraph             --------------------------
	.section	.nv.callgraph,"",@"SHT_CUDA_CALLGRAPH"
	.align	4
	.sectionentsize	8
	.align		4
        /*0000*/ 	.word	0x00000000
	.align		4
        /*0004*/ 	.word	0xffffffff
	.align		4
        /*0008*/ 	.word	0x00000000
	.align		4
        /*000c*/ 	.word	0xfffffffe
	.align		4
        /*0010*/ 	.word	0x00000000
	.align		4
        /*0014*/ 	.word	0xfffffffd
	.align		4
        /*0018*/ 	.word	0x00000000
	.align		4
        /*001c*/ 	.word	0xfffffffc


//--------------------- .text.triton_poi_fused_clone_view_10 --------------------------
	.section	.text.triton_poi_fused_clone_view_10,"ax",@progbits
	.sectionflags	@"SHF_BARRIERS=1"
	.align	128
        .global         triton_poi_fused_clone_view_10
        .type           triton_poi_fused_clone_view_10,@function
        .size           triton_poi_fused_clone_view_10,(.L_x_1 - triton_poi_fused_clone_view_10)
        .other          triton_poi_fused_clone_view_10,@"STO_CUDA_ENTRY STV_DEFAULT"
triton_poi_fused_clone_view_10:
.text.triton_poi_fused_clone_view_10:
[----:B------:R-:W0:Y:S02]  /*0000*/  LDC R1, c[0x0][0x28] ;  /* 0x00000a00ff017b82 */ /* 0x000e240000000800 */
[----:B------:R-:W1:Y:S01]  /*0010*/  S2R R14, SR_TID.X ;  /* 0x00000000000e7919 */ /* 0x000e620000002100 */
[----:B------:R-:W2:Y:S01]  /*0020*/  S2UR UR4, SR_CTAID.Y ;  /* 0x00000000000479c3 */ /* 0x000ea20000002600 */
[----:B------:R-:W-:-:S07]  /*0030*/  ULDC.64 UR8, c[0x0][0x208] ;  /* 0x0000820000087ab9 */ /* 0x000fce0000000a00 */
[----:B------:R-:W3:Y:S08]  /*0040*/  S2UR UR5, SR_CTAID.X ;  /* 0x00000000000579c3 */ /* 0x000ef00000002500 */
[----:B------:R-:W4:Y:S01]  /*0050*/  LDC.64 R4, c[0x0][0x220] ;  /* 0x00008800ff047b82 */ /* 0x000f220000000a00 */
[----:B--2---:R-:W-:-:S07]  /*0060*/  USHF.L.U32 UR4, UR4, 0x4, URZ ;  /* 0x0000000404047899 */ /* 0x004fce000800063f */
[----:B------:R-:W2:Y:S01]  /*0070*/  LDC.64 R2, c[0x0][0x218] ;  /* 0x00008600ff027b82 */ /* 0x000ea20000000a00 */
[----:B-1----:R-:W-:Y:S01]  /*0080*/  IMAD.SHL.U32 R0, R14, 0x2, RZ ;  /* 0x000000020e007824 */ /* 0x002fe200078e00ff */
[----:B---3--:R-:W-:-:S04]  /*0090*/  USHF.L.U32 UR5, UR5, 0x4, URZ ;  /* 0x0000000405057899 */ /* 0x008fc8000800063f */
[----:B------:R-:W-:Y:S02]  /*00a0*/  LOP3.LUT R8, R0, 0xe, RZ, 0xc0, !PT ;  /* 0x0000000e00087812 */ /* 0x000fe400078ec0ff */
[----:B------:R-:W-:Y:S02]  /*00b0*/  SHF.R.U32.HI R0, RZ, 0x3, R14 ;  /* 0x00000003ff007819 */ /* 0x000fe4000001160e */
[----:B------:R-:W-:Y:S02]  /*00c0*/  LOP3.LUT R6, R8, UR4, RZ, 0xfc, !PT ;  /* 0x0000000408067c12 */ /* 0x000fe4000f8efcff */
[----:B------:R-:W-:Y:S02]  /*00d0*/  SGXT.U32 R0, R0, 0x4 ;  /* 0x000000040000781a */ /* 0x000fe40000000000 */
[----:B------:R-:W-:-:S04]  /*00e0*/  SHF.R.S32.HI R7, RZ, 0x1f, R6 ;  /* 0x0000001fff077819 */ /* 0x000fc80000011406 */
[----:B------:R-:W-:Y:S02]  /*00f0*/  LEA.HI R9, R7, R6, RZ, 0x2 ;  /* 0x0000000607097211 */ /* 0x000fe400078f10ff */
[----:B------:R-:W-:Y:S02]  /*0100*/  LOP3.LUT R7, R0, UR5, RZ, 0xfc, !PT ;  /* 0x0000000500077c12 */ /* 0x000fe4000f8efcff */
[----:B------:R-:W-:Y:S02]  /*0110*/  LOP3.LUT R11, R9, 0xfffffffc, RZ, 0xc0, !PT ;  /* 0xfffffffc090b7812 */ /* 0x000fe400078ec0ff */
[----:B------:R-:W-:Y:S02]  /*0120*/  ISETP.GE.AND P1, PT, R7, 0x24, PT ;  /* 0x000000240700780c */ /* 0x000fe40003f26270 */
[----:B------:R-:W-:Y:S01]  /*0130*/  SHF.R.S32.HI R9, RZ, 0x2, R9 ;  /* 0x00000002ff097819 */ /* 0x000fe20000011409 */
[C---:B------:R-:W-:Y:S01]  /*0140*/  IMAD.IADD R10, R6.reuse, 0x1, -R11 ;  /* 0x00000001060a7824 */ /* 0x040fe200078e0a0b */
[----:B------:R-:W-:-:S03]  /*0150*/  ISETP.LT.AND P0, PT, R6, 0x10, !P1 ;  /* 0x000000100600780c */ /* 0x000fc60004f01270 */
[C---:B------:R-:W-:Y:S02]  /*0160*/  IMAD R10, R7.reuse, 0x4, R10 ;  /* 0x00000004070a7824 */ /* 0x040fe400078e020a */
[----:B----4-:R-:W-:-:S04]  /*0170*/  IMAD.WIDE R6, R7, 0x4, R4 ;  /* 0x0000000407067825 */ /* 0x010fc800078e0204 */
[----:B------:R-:W-:Y:S02]  /*0180*/  IMAD R9, R9, 0x90, R10 ;  /* 0x0000009009097824 */ /* 0x000fe400078e020a */
[----:B------:R-:W-:Y:S02]  /*0190*/  IMAD.MOV.U32 R10, RZ, RZ, RZ ;  /* 0x000000ffff0a7224 */ /* 0x000fe400078e00ff */
[----:B--2---:R-:W-:Y:S01]  /*01a0*/  IMAD.WIDE R4, R9, 0x4, R2 ;  /* 0x0000000409047825 */ /* 0x004fe200078e0202 */
[----:B------:R-:W-:-:S03]  /*01b0*/  CS2R R2, SRZ ;  /* 0x0000000000027805 */ /* 0x000fc6000001ff00 */
[----:B------:R1:W2:Y:S04]  /*01c0*/  @!P1 LDG.E.EL R10, desc[UR8][R6.64] ;  /* 0x00000008060a9981 */ /* 0x0002a8000c2e1900 */
[----:B------:R3:W2:Y:S01]  /*01d0*/  @P0 LDG.E.EL.64 R2, desc[UR8][R4.64] ;  /* 0x0000000804020981 */ /* 0x0006a2000c2e1b00 */
[----:B------:R-:W4:Y:S01]  /*01e0*/  S2UR UR7, SR_CgaCtaId ;  /* 0x00000000000779c3 */ /* 0x000f220000008800 */
[C---:B------:R-:W-:Y:S01]  /*01f0*/  IMAD.SHL.U32 R9, R14.reuse, 0x20, RZ ;  /* 0x000000200e097824 */ /* 0x040fe200078e00ff */
[----:B------:R-:W-:Y:S01]  /*0200*/  UMOV UR6, 0x400 ;  /* 0x0000040000067882 */ /* 0x000fe20000000000 */
[----:B------:R-:W-:Y:S01]  /*0210*/  SHF.R.U32.HI R13, RZ, 0x1, R14 ;  /* 0x00000001ff0d7819 */ /* 0x000fe2000001160e */
[----:B------:R-:W-:Y:S02]  /*0220*/  IMAD.SHL.U32 R14, R14, 0x8, RZ ;  /* 0x000000080e0e7824 */ /* 0x000fe400078e00ff */
[----:B------:R-:W-:-:S02]  /*0230*/  LOP3.LUT R11, R9, 0xe0, RZ, 0xc0, !PT ;  /* 0x000000e0090b7812 */ /* 0x000fc400078ec0ff */
[----:B------:R-:W-:Y:S02]  /*0240*/  LOP3.LUT R9, R8, UR5, RZ, 0xfc, !PT ;  /* 0x0000000508097c12 */ /* 0x000fe4000f8efcff */
[C---:B------:R-:W-:Y:S02]  /*0250*/  LOP3.LUT R12, R11.reuse, 0x10, RZ, 0xfc, !PT ;  /* 0x000000100b0c7812 */ /* 0x040fe400078efcff */
[----:B-1----:R-:W-:Y:S02]  /*0260*/  LOP3.LUT R6, R11, R0, RZ, 0xfc, !PT ;  /* 0x000000000b067212 */ /* 0x002fe400078efcff */
[----:B------:R-:W-:Y:S01]  /*0270*/  LOP3.LUT R0, R0, UR4, RZ, 0xfc, !PT ;  /* 0x0000000400007c12 */ /* 0x000fe2000f8efcff */
[----:B------:R-:W-:Y:S01]  /*0280*/  BAR.SYNC.DEFER_BLOCKING 0x0 ;  /* 0x0000000000007b1d */ /* 0x000fe20000010000 */
[----:B------:R-:W-:Y:S02]  /*0290*/  ISETP.GE.AND P0, PT, R9, 0x24, PT ;  /* 0x000000240900780c */ /* 0x000fe40003f06270 */
[----:B------:R-:W-:-:S02]  /*02a0*/  LOP3.LUT R13, R13, 0x3c, RZ, 0xc0, !PT ;  /* 0x0000003c0d0d7812 */ /* 0x000fc400078ec0ff */
[----:B------:R-:W-:Y:S02]  /*02b0*/  ISETP.LT.AND P0, PT, R0, 0x10, !P0 ;  /* 0x000000100000780c */ /* 0x000fe40004701270 */
[----:B------:R-:W-:Y:S01]  /*02c0*/  LOP3.LUT R14, R14, 0x3f8, RZ, 0xc0, !PT ;  /* 0x000003f80e0e7812 */ /* 0x000fe200078ec0ff */
[----:B----4-:R-:W-:-:S06]  /*02d0*/  UPRMT UR6, UR7, 0x654, UR6 ;  /* 0x0000065407067896 */ /* 0x010fcc0008000006 */
[----:B------:R-:W-:Y:S02]  /*02e0*/  LEA.HI R11, R11, UR6, RZ, 0x1e ;  /* 0x000000060b0b7c11 */ /* 0x000fe4000f8ff0ff */
[----:B---3--:R-:W-:Y:S02]  /*02f0*/  LEA.HI R5, R12, UR6, RZ, 0x1e ;  /* 0x000000060c057c11 */ /* 0x008fe4000f8ff0ff */
[----:B------:R-:W-:Y:S01]  /*0300*/  IADD3 R13, R14, UR6, R13 ;  /* 0x000000060e0d7c10 */ /* 0x000fe2000fffe00d */
[C---:B------:R-:W-:Y:S02]  /*0310*/  IMAD R11, R6.reuse, 0x4, R11 ;  /* 0x00000004060b7824 */ /* 0x040fe400078e020b */
[----:B------:R-:W-:Y:S02]  /*0320*/  IMAD R6, R6, 0x4, R5 ;  /* 0x0000000406067824 */ /* 0x000fe400078e0205 */
[C---:B--2---:R-:W-:Y:S01]  /*0330*/  FADD R2, R10.reuse, R2 ;  /* 0x000000020a027221 */ /* 0x044fe20000000000 */
[----:B------:R-:W-:-:S04]  /*0340*/  FADD R3, R10, R3 ;  /* 0x000000030a037221 */ /* 0x000fc80000000000 */
[----:B------:R1:W-:Y:S04]  /*0350*/  STS [R11], R2 ;  /* 0x000000020b007388 */ /* 0x0003e80000000800 */
[----:B------:R1:W-:Y:S01]  /*0360*/  STS [R6+0x40], R3 ;  /* 0x0000400306007388 */ /* 0x0003e20000000800 */
[----:B------:R-:W-:Y:S06]  /*0370*/  BAR.SYNC.DEFER_BLOCKING 0x0 ;  /* 0x0000000000007b1d */ /* 0x000fec0000010000 */
[----:B-1----:R-:W-:Y:S05]  /*0380*/  @!P0 EXIT ;  /* 0x000000000000894d */ /* 0x002fea0003800000 */
[----:B------:R-:W-:Y:S01]  /*0390*/  LDS R4, [R13] ;  /* 0x000000000d047984 */ /* 0x000fe20000000800 */
[----:B------:R-:W0:Y:S01]  /*03a0*/  LDC.64 R2, c[0x0][0x210] ;  /* 0x00008400ff027b82 */ /* 0x000e220000000a00 */
[----:B------:R-:W-:Y:S02]  /*03b0*/  IMAD R9, R0, 0x24, R9 ;  /* 0x0000002400097824 */ /* 0x000fe400078e0209 */
[----:B------:R-:W1:Y:S02]  /*03c0*/  LDS R5, [R13+0x4] ;  /* 0x000004000d057984 */ /* 0x000e640000000800 */
[----:B0-----:R-:W-:-:S05]  /*03d0*/  IMAD.WIDE R2, R9, 0x4, R2 ;  /* 0x0000000409027825 */ /* 0x001fca00078e0202 */
[----:B-1----:R-:W-:Y:S01]  /*03e0*/  STG.E.64 desc[UR8][R2.64], R4 ;  /* 0x0000000402007986 */ /* 0x002fe2000c101b08 */
[----:B------:R-:W-:Y:S05]  /*03f0*/  EXIT ;  /* 0x000000000000794d */ /* 0x000fea0003800000 */
.L_x_0:
[----:B------:R-:W-:-:S00]  /*0400*/  BRA `(.L_x_0) ;  /* 0xfffffffc00fc7947 */ /* 0x000fc0000383ffff */
[----:B------:R-:W-:-:S00]  /*0410*/  NOP ;  /* 0x0000000000007918 */ /* 0x000fc00000000000 */
        /* <DEDUP_REMOVED lines=14> */
.L_x_1:


//--------------------- .nv.shared.triton_poi_fused_clone_view_10 --------------------------
	.section	.nv.shared.triton_poi_fused_clone_view_10,"aw",@nobits
	.sectionflags	@""
	.align	16
	.zero		1024


//--------------------- .nv.constant0.triton_poi_fused_clone_view_10 --------------------------
	.section	.nv.constant0.triton_poi_fused_clone_view_10,"a",@progbits
	.sectionflags	@""
	.align	4
.nv.constant0.triton_poi_fused_clone_view_10:
	.zero		560
